	.headerflags	@"EF_CUDA_TEXMODE_UNIFIED EF_CUDA_64BIT_ADDRESS EF_CUDA_ACCELERATORS EF_CUDA_SM90 EF_CUDA_VIRTUAL_SM(EF_CUDA_SM90)"
	.elftype	@"ET_EXEC"


//--------------------- .nv.info                  --------------------------
	.section	.nv.info,"",@"SHT_CUDA_INFO"
	.align	4


	//----- nvinfo : EIATTR_REGCOUNT
	.align		4
        /*0000*/ 	.byte	0x04, 0x2f
        /*0002*/ 	.short	(.L_1 - .L_0)
	.align		4
.L_0:
        /*0004*/ 	.word	index@(triton_poi_fused_convolution_2)
        /*0008*/ 	.word	0x0000001c


	//----- nvinfo : EIATTR_MIN_STACK_SIZE
	.align		4
.L_1:
        /*000c*/ 	.byte	0x04, 0x12
        /*000e*/ 	.short	(.L_3 - .L_2)
	.align		4
.L_2:
        /*0010*/ 	.word	index@(triton_poi_fused_convolution_2)
        /*0014*/ 	.word	0x00000000


	//----- nvinfo : EIATTR_FRAME_SIZE
	.align		4
.L_3:
        /*0018*/ 	.byte	0x04, 0x11
        /*001a*/ 	.short	(.L_5 - .L_4)
	.align		4
.L_4:
        /*001c*/ 	.word	index@(triton_poi_fused_convolution_2)
        /*0020*/ 	.word	0x00000000


	//----- nvinfo : EIATTR_MIN_STACK_SIZE
	.align		4
.L_5:
        /*0024*/ 	.byte	0x04, 0x12
        /*0026*/ 	.short	(.L_7 - .L_6)
	.align		4
.L_6:
        /*0028*/ 	.word	index@(triton_poi_fused_convolution_2)
        /*002c*/ 	.word	0x00000000
.L_7:


//--------------------- .nv.info.triton_poi_fused_convolution_2 --------------------------
	.section	.nv.info.triton_poi_fused_convolution_2,"",@"SHT_CUDA_INFO"
	.sectionflags	@""
	.align	4


	//----- nvinfo : EIATTR_CUDA_API_VERSION
	.align		4
        /*0000*/ 	.byte	0x04, 0x37
        /*0002*/ 	.short	(.L_9 - .L_8)
.L_8:
        /*0004*/ 	.word	0x0000007c


	//----- nvinfo : EIATTR_KPARAM_INFO
	.align		4
.L_9:
        /*0008*/ 	.byte	0x04, 0x17
        /*000a*/ 	.short	(.L_11 - .L_10)
.L_10:
        /*000c*/ 	.word	0x00000000
        /*0010*/ 	.short	0x0004
        /*0012*/ 	.short	0x001c
        /*0014*/ 	.byte	0x00, 0xf0, 0x11, 0x00


	//----- nvinfo : EIATTR_KPARAM_INFO
	.align		4
.L_11:
        /*0018*/ 	.byte	0x04, 0x17
        /*001a*/ 	.short	(.L_13 - .L_12)
.L_12:
        /*001c*/ 	.word	0x00000000
        /*0020*/ 	.short	0x0003
        /*0022*/ 	.short	0x0018
        /*0024*/ 	.byte	0x00, 0xf0, 0x11, 0x00


	//----- nvinfo : EIATTR_KPARAM_INFO
	.align		4
.L_13:
        /*0028*/ 	.byte	0x04, 0x17
        /*002a*/ 	.short	(.L_15 - .L_14)
.L_14:
        /*002c*/ 	.word	0x00000000
        /*0030*/ 	.short	0x0002
        /*0032*/ 	.short	0x0010
        /*0034*/ 	.byte	0x00, 0xf4, 0x21, 0x00


	//----- nvinfo : EIATTR_KPARAM_INFO
	.align		4
.L_15:
        /*0038*/ 	.byte	0x04, 0x17
        /*003a*/ 	.short	(.L_17 - .L_16)
.L_16:
        /*003c*/ 	.word	0x00000000
        /*0040*/ 	.short	0x0001
        /*0042*/ 	.short	0x0008
        /*0044*/ 	.byte	0x00, 0xf4, 0x21, 0x00


	//----- nvinfo : EIATTR_KPARAM_INFO
	.align		4
.L_17:
        /*0048*/ 	.byte	0x04, 0x17
        /*004a*/ 	.short	(.L_19 - .L_18)
.L_18:
        /*004c*/ 	.word	0x00000000
        /*0050*/ 	.short	0x0000
        /*0052*/ 	.short	0x0000
        /*0054*/ 	.byte	0x00, 0xf4, 0x21, 0x00


	//----- nvinfo : EIATTR_SPARSE_MMA_MASK
	.align		4
.L_19:
        /*0058*/ 	.byte	0x03, 0x50
        /*005a*/ 	.short	0x0000


	//----- nvinfo : EIATTR_MAXREG_COUNT
	.align		4
        /*005c*/ 	.byte	0x03, 0x1b
        /*005e*/ 	.short	0x00ff


	//----- nvinfo : EIATTR_EXIT_INSTR_OFFSETS
	.align		4
        /*0060*/ 	.byte	0x04, 0x1c
        /*0062*/ 	.short	(.L_21 - .L_20)


	//   ....[0]....
.L_20:
        /*0064*/ 	.word	0x000003a0


	//----- nvinfo : EIATTR_REQNTID
	.align		4
.L_21:
        /*0068*/ 	.byte	0x04, 0x10
        /*006a*/ 	.short	(.L_23 - .L_22)
.L_22:
        /*006c*/ 	.word	0x00000080
        /*0070*/ 	.word	0x00000001
        /*0074*/ 	.word	0x00000001


	//----- nvinfo : EIATTR_CBANK_PARAM_SIZE
	.align		4
.L_23:
        /*0078*/ 	.byte	0x03, 0x19
        /*007a*/ 	.short	0x0020


	//----- nvinfo : EIATTR_PARAM_CBANK
	.align		4
        /*007c*/ 	.byte	0x04, 0x0a
        /*007e*/ 	.short	(.L_25 - .L_24)
	.align		4
.L_24:
        /*0080*/ 	.word	index@(.nv.constant0.triton_poi_fused_convolution_2)
        /*0084*/ 	.short	0x0210
        /*0086*/ 	.short	0x0020


	//----- nvinfo : EIATTR_SW_WAR
	.align		4
.L_25:
        /*0088*/ 	.byte	0x04, 0x36
        /*008a*/ 	.short	(.L_27 - .L_26)
.L_26:
        /*008c*/ 	.word	0x00000008
.L_27:


//--------------------- .nv.callgraph             --------------------------
	.section	.nv.callgraph,"",@"SHT_CUDA_CALLGRAPH"
	.align	4
	.sectionentsize	8
	.align		4
        /*0000*/ 	.word	0x00000000
	.align		4
        /*0004*/ 	.word	0xffffffff
	.align		4
        /*0008*/ 	.word	0x00000000
	.align		4
        /*000c*/ 	.word	0xfffffffe
	.align		4
        /*0010*/ 	.word	0x00000000
	.align		4
        /*0014*/ 	.word	0xfffffffd
	.align		4
        /*0018*/ 	.word	0x00000000
	.align		4
        /*001c*/ 	.word	0xfffffffc


//--------------------- .text.triton_poi_fused_convolution_2 --------------------------
	.section	.text.triton_poi_fused_convolution_2,"ax",@progbits
	.align	128
        .global         triton_poi_fused_convolution_2
        .type           triton_poi_fused_convolution_2,@function
        .size           triton_poi_fused_convolution_2,(.L_x_1 - triton_poi_fused_convolution_2)
        .other          triton_poi_fused_convolution_2,@"STO_CUDA_ENTRY STV_DEFAULT"
triton_poi_fused_convolution_2:
.text.triton_poi_fused_convolution_2:
[----:B------:R-:W-:Y:S01]  /*0000*/  LDC R1, c[0x0][0x28] ;  /* 0x00000a00ff017b82 */ /* 0x000fe20000000800 */
[----:B------:R-:W1:Y:S07]  /*0010*/  S2R R12, SR_CTAID.Y ;  /* 0x00000000000c7919 */ /* 0x000e6e0000002600 */
[----:B------:R-:W2:Y:S01]  /*0020*/  LDC.64 R2, c[0x0][0x218] ;  /* 0x00008600ff027b82 */ /* 0x000ea20000000a00 */
[----:B------:R-:W-:Y:S01]  /*0030*/  ULDC.64 UR4, c[0x0][0x208] ;  /* 0x0000820000047ab9 */ /* 0x000fe20000000a00 */
[----:B------:R-:W3:Y:S01]  /*0040*/  S2R R0, SR_TID.X ;  /* 0x0000000000007919 */ /* 0x000ee20000002100 */
[----:B------:R-:W4:Y:S05]  /*0050*/  S2R R13, SR_CTAID.X ;  /* 0x00000000000d7919 */ /* 0x000f2a0000002500 */
[----:B------:R-:W5:Y:S01]  /*0060*/  LDC.64 R10, c[0x0][0x210] ;  /* 0x00008400ff0a7b82 */ /* 0x000f620000000a00 */
[----:B-1----:R-:W-:-:S04]  /*0070*/  SHF.R.S32.HI R5, RZ, 0x1f, R12 ;  /* 0x0000001fff057819 */ /* 0x002fc8000001140c */
[----:B------:R-:W-:Y:S02]  /*0080*/  LEA.HI R5, R5, R12, RZ, 0x8 ;  /* 0x0000000c05057211 */ /* 0x000fe400078f40ff */
[----:B---3--:R-:W-:Y:S02]  /*0090*/  SHF.L.U32 R0, R0, 0x2, RZ ;  /* 0x0000000200007819 */ /* 0x008fe400000006ff */
[C---:B------:R-:W-:Y:S02]  /*00a0*/  LOP3.LUT R7, R5.reuse, 0xffffff00, RZ, 0xc0, !PT ;  /* 0xffffff0005077812 */ /* 0x040fe400078ec0ff */
[----:B------:R-:W-:Y:S02]  /*00b0*/  SHF.L.U32 R5, R5, 0xc, RZ ;  /* 0x0000000c05057819 */ /* 0x000fe400000006ff */
[----:B------:R-:W-:Y:S02]  /*00c0*/  LOP3.LUT R0, R0, 0x1fc, RZ, 0xc0, !PT ;  /* 0x000001fc00007812 */ /* 0x000fe400078ec0ff */
[----:B------:R-:W-:-:S02]  /*00d0*/  IADD3 R7, -R7, R12, RZ ;  /* 0x0000000c07077210 */ /* 0x000fc40007ffe1ff */
[----:B------:R-:W-:Y:S02]  /*00e0*/  LOP3.LUT R4, R5, 0xfff00000, RZ, 0xc0, !PT ;  /* 0xfff0000005047812 */ /* 0x000fe400078ec0ff */
[----:B----4-:R-:W-:Y:S01]  /*00f0*/  LEA R13, R13, R0, 0xa ;  /* 0x000000000d0d7211 */ /* 0x010fe200078e50ff */
[----:B--2---:R-:W-:Y:S01]  /*0100*/  IMAD.WIDE R2, R7, 0x4, R2 ;  /* 0x0000000407027825 */ /* 0x004fe200078e0202 */
[----:B------:R-:W-:-:S04]  /*0110*/  IADD3 R4, R7, R4, RZ ;  /* 0x0000000407047210 */ /* 0x000fc80007ffe0ff */
[----:B------:R-:W-:Y:S01]  /*0120*/  LEA R15, R13, R4, 0x8 ;  /* 0x000000040d0f7211 */ /* 0x000fe200078e40ff */
[----:B------:R1:W2:Y:S03]  /*0130*/  LDG.E.EL R0, desc[UR4][R2.64] ;  /* 0x0000000402007981 */ /* 0x0002a6000c2e1900 */
[----:B------:R-:W-:Y:S02]  /*0140*/  IADD3 R5, R15, 0x20000, RZ ;  /* 0x000200000f057810 */ /* 0x000fe40007ffe0ff */
[----:B------:R-:W-:Y:S02]  /*0150*/  IADD3 R17, R15, 0x100, RZ ;  /* 0x000001000f117810 */ /* 0x000fe40007ffe0ff */
[----:B------:R-:W-:Y:S01]  /*0160*/  IADD3 R19, R15, 0x200, RZ ;  /* 0x000002000f137810 */ /* 0x000fe20007ffe0ff */
[----:B-----5:R-:W-:Y:S01]  /*0170*/  IMAD.WIDE R4, R5, 0x4, R10 ;  /* 0x0000000405047825 */ /* 0x020fe200078e020a */
[----:B------:R-:W-:-:S02]  /*0180*/  IADD3 R9, R15, 0x300, RZ ;  /* 0x000003000f097810 */ /* 0x000fc40007ffe0ff */
[----:B------:R-:W-:Y:S01]  /*0190*/  IADD3 R7, R15, 0x20100, RZ ;  /* 0x000201000f077810 */ /* 0x000fe20007ffe0ff */
[--C-:B------:R-:W-:Y:S01]  /*01a0*/  IMAD.WIDE R16, R17, 0x4, R10.reuse ;  /* 0x0000000411107825 */ /* 0x100fe200078e020a */
[----:B------:R-:W-:Y:S01]  /*01b0*/  IADD3 R21, R15, 0x20200, RZ ;  /* 0x000202000f157810 */ /* 0x000fe20007ffe0ff */
[----:B------:R-:W2:Y:S01]  /*01c0*/  LDG.E.EL R5, desc[UR4][R4.64] ;  /* 0x0000000404057981 */ /* 0x000ea2000c2e1900 */
[----:B------:R-:W-:Y:S01]  /*01d0*/  IADD3 R23, R15, 0x20300, RZ ;  /* 0x000203000f177810 */ /* 0x000fe20007ffe0ff */
[--C-:B------:R-:W-:Y:S02]  /*01e0*/  IMAD.WIDE R14, R15, 0x4, R10.reuse ;  /* 0x000000040f0e7825 */ /* 0x100fe400078e020a */
[----:B------:R-:W3:Y:S02]  /*01f0*/  LDG.E.EL R17, desc[UR4][R16.64] ;  /* 0x0000000410117981 */ /* 0x000ee4000c2e1900 */
[--C-:B------:R-:W-:Y:S02]  /*0200*/  IMAD.WIDE R18, R19, 0x4, R10.reuse ;  /* 0x0000000413127825 */ /* 0x100fe400078e020a */
[----:B------:R-:W4:Y:S02]  /*0210*/  LDG.E.EL R15, desc[UR4][R14.64] ;  /* 0x000000040e0f7981 */ /* 0x000f24000c2e1900 */
[----:B------:R-:W-:-:S02]  /*0220*/  IMAD.WIDE R8, R9, 0x4, R10 ;  /* 0x0000000409087825 */ /* 0x000fc400078e020a */
[----:B------:R-:W5:Y:S02]  /*0230*/  LDG.E.EL R19, desc[UR4][R18.64] ;  /* 0x0000000412137981 */ /* 0x000f64000c2e1900 */
[--C-:B------:R-:W-:Y:S02]  /*0240*/  IMAD.WIDE R6, R7, 0x4, R10.reuse ;  /* 0x0000000407067825 */ /* 0x100fe400078e020a */
[----:B------:R-:W5:Y:S02]  /*0250*/  LDG.E.EL R9, desc[UR4][R8.64] ;  /* 0x0000000408097981 */ /* 0x000f64000c2e1900 */
[--C-:B-1----:R-:W-:Y:S02]  /*0260*/  IMAD.WIDE R2, R21, 0x4, R10.reuse ;  /* 0x0000000415027825 */ /* 0x102fe400078e020a */
[----:B------:R-:W5:Y:S02]  /*0270*/  LDG.E.EL R7, desc[UR4][R6.64] ;  /* 0x0000000406077981 */ /* 0x000f64000c2e1900 */
[----:B------:R-:W-:-:S02]  /*0280*/  IMAD.WIDE R10, R23, 0x4, R10 ;  /* 0x00000004170a7825 */ /* 0x000fc400078e020a */
[----:B------:R-:W5:Y:S01]  /*0290*/  LDG.E.EL R3, desc[UR4][R2.64] ;  /* 0x0000000402037981 */ /* 0x000f62000c2e1900 */
[----:B------:R-:W1:Y:S03]  /*02a0*/  LDC.64 R22, c[0x0][0x220] ;  /* 0x00008800ff167b82 */ /* 0x000e660000000a00 */
[----:B------:R-:W5:Y:S01]  /*02b0*/  LDG.E.EL R11, desc[UR4][R10.64] ;  /* 0x000000040a0b7981 */ /* 0x000f62000c2e1900 */
[----:B------:R-:W-:-:S04]  /*02c0*/  LEA R13, R12, R13, 0xc ;  /* 0x0000000d0c0d7211 */ /* 0x000fc800078e60ff */
[----:B------:R-:W-:Y:S01]  /*02d0*/  IADD3 R25, R13, 0x200, RZ ;  /* 0x000002000d197810 */ /* 0x000fe20007ffe0ff */
[----:B-1----:R-:W-:-:S04]  /*02e0*/  IMAD.WIDE R20, R13, 0x4, R22 ;  /* 0x000000040d147825 */ /* 0x002fc800078e0216 */
[----:B------:R-:W-:-:S04]  /*02f0*/  IMAD.WIDE R22, R25, 0x4, R22 ;  /* 0x0000000419167825 */ /* 0x000fc800078e0216 */
[--C-:B--2---:R-:W-:Y:S01]  /*0300*/  FADD R4, R5, R0.reuse ;  /* 0x0000000005047221 */ /* 0x104fe20000000000 */
[--C-:B---3--:R-:W-:Y:S01]  /*0310*/  FADD R13, R17, R0.reuse ;  /* 0x00000000110d7221 */ /* 0x108fe20000000000 */
[--C-:B----4-:R-:W-:Y:S01]  /*0320*/  FADD R12, R15, R0.reuse ;  /* 0x000000000f0c7221 */ /* 0x110fe20000000000 */
[--C-:B-----5:R-:W-:Y:S01]  /*0330*/  FADD R14, R19, R0.reuse ;  /* 0x00000000130e7221 */ /* 0x120fe20000000000 */
[--C-:B------:R-:W-:Y:S01]  /*0340*/  FADD R15, R9, R0.reuse ;  /* 0x00000000090f7221 */ /* 0x100fe20000000000 */
[--C-:B------:R-:W-:Y:S01]  /*0350*/  FADD R5, R7, R0.reuse ;  /* 0x0000000007057221 */ /* 0x100fe20000000000 */
[--C-:B------:R-:W-:Y:S01]  /*0360*/  FADD R6, R3, R0.reuse ;  /* 0x0000000003067221 */ /* 0x100fe20000000000 */
[----:B------:R-:W-:Y:S02]  /*0370*/  FADD R7, R11, R0 ;  /* 0x000000000b077221 */ /* 0x000fe40000000000 */
[----:B------:R-:W-:Y:S04]  /*0380*/  STG.E.128 desc[UR4][R20.64], R12 ;  /* 0x0000000c14007986 */ /* 0x000fe8000c101d04 */
[----:B------:R-:W-:Y:S01]  /*0390*/  STG.E.128 desc[UR4][R22.64], R4 ;  /* 0x0000000416007986 */ /* 0x000fe2000c101d04 */
[----:B------:R-:W-:Y:S05]  /*03a0*/  EXIT ;  /* 0x000000000000794d */ /* 0x000fea0003800000 */
.L_x_0:
[----:B------:R-:W-:-:S00]  /*03b0*/  BRA `(.L_x_0) ;  /* 0xfffffffc00fc7947 */ /* 0x000fc0000383ffff */
[----:B------:R-:W-:-:S00]  /*03c0*/  NOP ;  /* 0x0000000000007918 */ /* 0x000fc00000000000 */
        /* <DEDUP_REMOVED lines=11> */
.L_x_1:


//--------------------- .nv.constant0.triton_poi_fused_convolution_2 --------------------------
	.section	.nv.constant0.triton_poi_fused_convolution_2,"a",@progbits
	.sectionflags	@""
	.align	4
.nv.constant0.triton_poi_fused_convolution_2:
	.zero		560
